	.headerflags	@"EF_CUDA_TEXMODE_UNIFIED EF_CUDA_64BIT_ADDRESS EF_CUDA_ACCELERATORS EF_CUDA_SM90 EF_CUDA_VIRTUAL_SM(EF_CUDA_SM90)"
	.elftype	@"ET_EXEC"


//--------------------- .nv.info                  --------------------------
	.section	.nv.info,"",@"SHT_CUDA_INFO"
	.align	4


	//----- nvinfo : EIATTR_REGCOUNT
	.align		4
        /*0000*/ 	.byte	0x04, 0x2f
        /*0002*/ 	.short	(.L_1 - .L_0)
	.align		4
.L_0:
        /*0004*/ 	.word	index@(triton_poi_fused_add_cat_11)
        /*0008*/ 	.word	0x0000000c


	//----- nvinfo : EIATTR_MIN_STACK_SIZE
	.align		4
.L_1:
        /*000c*/ 	.byte	0x04, 0x12
        /*000e*/ 	.short	(.L_3 - .L_2)
	.align		4
.L_2:
        /*0010*/ 	.word	index@(triton_poi_fused_add_cat_11)
        /*0014*/ 	.word	0x00000000


	//----- nvinfo : EIATTR_FRAME_SIZE
	.align		4
.L_3:
        /*0018*/ 	.byte	0x04, 0x11
        /*001a*/ 	.short	(.L_5 - .L_4)
	.align		4
.L_4:
        /*001c*/ 	.word	index@(triton_poi_fused_add_cat_11)
        /*0020*/ 	.word	0x00000000


	//----- nvinfo : EIATTR_MIN_STACK_SIZE
	.align		4
.L_5:
        /*0024*/ 	.byte	0x04, 0x12
        /*0026*/ 	.short	(.L_7 - .L_6)
	.align		4
.L_6:
        /*0028*/ 	.word	index@(triton_poi_fused_add_cat_11)
        /*002c*/ 	.word	0x00000000
.L_7:


//--------------------- .nv.info.triton_poi_fused_add_cat_11 --------------------------
	.section	.nv.info.triton_poi_fused_add_cat_11,"",@"SHT_CUDA_INFO"
	.sectionflags	@""
	.align	4


	//----- nvinfo : EIATTR_CUDA_API_VERSION
	.align		4
        /*0000*/ 	.byte	0x04, 0x37
        /*0002*/ 	.short	(.L_9 - .L_8)
.L_8:
        /*0004*/ 	.word	0x0000007c


	//----- nvinfo : EIATTR_KPARAM_INFO
	.align		4
.L_9:
        /*0008*/ 	.byte	0x04, 0x17
        /*000a*/ 	.short	(.L_11 - .L_10)
.L_10:
        /*000c*/ 	.word	0x00000000
        /*0010*/ 	.short	0x0002
        /*0012*/ 	.short	0x0010
        /*0014*/ 	.byte	0x00, 0xf0, 0x11, 0x00


	//----- nvinfo : EIATTR_KPARAM_INFO
	.align		4
.L_11:
        /*0018*/ 	.byte	0x04, 0x17
        /*001a*/ 	.short	(.L_13 - .L_12)
.L_12:
        /*001c*/ 	.word	0x00000000
        /*0020*/ 	.short	0x0001
        /*0022*/ 	.short	0x0008
        /*0024*/ 	.byte	0x00, 0xf4, 0x21, 0x00


	//----- nvinfo : EIATTR_KPARAM_INFO
	.align		4
.L_13:
        /*0028*/ 	.byte	0x04, 0x17
        /*002a*/ 	.short	(.L_15 - .L_14)
.L_14:
        /*002c*/ 	.word	0x00000000
        /*0030*/ 	.short	0x0000
        /*0032*/ 	.short	0x0000
        /*0034*/ 	.byte	0x00, 0xf4, 0x21, 0x00


	//----- nvinfo : EIATTR_SPARSE_MMA_MASK
	.align		4
.L_15:
        /*0038*/ 	.byte	0x03, 0x50
        /*003a*/ 	.short	0x0000


	//----- nvinfo : EIATTR_MAXREG_COUNT
	.align		4
        /*003c*/ 	.byte	0x03, 0x1b
        /*003e*/ 	.short	0x00ff


	//----- nvinfo : EIATTR_EXIT_INSTR_OFFSETS
	.align		4
        /*0040*/ 	.byte	0x04, 0x1c
        /*0042*/ 	.short	(.L_17 - .L_16)


	//   ....[0]....
.L_16:
        /*0044*/ 	.word	0x00000290


	//----- nvinfo : EIATTR_REQNTID
	.align		4
.L_17:
        /*0048*/ 	.byte	0x04, 0x10
        /*004a*/ 	.short	(.L_19 - .L_18)
.L_18:
        /*004c*/ 	.word	0x00000080
        /*0050*/ 	.word	0x00000001
        /*0054*/ 	.word	0x00000001


	//----- nvinfo : EIATTR_CBANK_PARAM_SIZE
	.align		4
.L_19:
        /*0058*/ 	.byte	0x03, 0x19
        /*005a*/ 	.short	0x0014


	//----- nvinfo : EIATTR_PARAM_CBANK
	.align		4
        /*005c*/ 	.byte	0x04, 0x0a
        /*005e*/ 	.short	(.L_21 - .L_20)
	.align		4
.L_20:
        /*0060*/ 	.word	index@(.nv.constant0.triton_poi_fused_add_cat_11)
        /*0064*/ 	.short	0x0210
        /*0066*/ 	.short	0x0014


	//----- nvinfo : EIATTR_SW_WAR
	.align		4
.L_21:
        /*0068*/ 	.byte	0x04, 0x36
        /*006a*/ 	.short	(.L_23 - .L_22)
.L_22:
        /*006c*/ 	.word	0x00000008
.L_23:


//--------------------- .nv.callgraph             --------------------------
	.section	.nv.callgraph,"",@"SHT_CUDA_CALLGRAPH"
	.align	4
	.sectionentsize	8
	.align		4
        /*0000*/ 	.word	0x00000000
	.align		4
        /*0004*/ 	.word	0xffffffff
	.align		4
        /*0008*/ 	.word	0x00000000
	.align		4
        /*000c*/ 	.word	0xfffffffe
	.align		4
        /*0010*/ 	.word	0x00000000
	.align		4
        /*0014*/ 	.word	0xfffffffd
	.align		4
        /*0018*/ 	.word	0x00000000
	.align		4
        /*001c*/ 	.word	0xfffffffc


//--------------------- .text.triton_poi_fused_add_cat_11 --------------------------
	.section	.text.triton_poi_fused_add_cat_11,"ax",@progbits
	.align	128
        .global         triton_poi_fused_add_cat_11
        .type           triton_poi_fused_add_cat_11,@function
        .size           triton_poi_fused_add_cat_11,(.L_x_1 - triton_poi_fused_add_cat_11)
        .other          triton_poi_fused_add_cat_11,@"STO_CUDA_ENTRY STV_DEFAULT"
triton_poi_fused_add_cat_11:
.text.triton_poi_fused_add_cat_11:
[----:B------:R-:W-:Y:S01]  /*0000*/  LDC R1, c[0x0][0x28] ;  /* 0x00000a00ff017b82 */ /* 0x000fe20000000800 */
[----:B------:R-:W1:Y:S01]  /*0010*/  S2R R0, SR_TID.X ;  /* 0x0000000000007919 */ /* 0x000e620000002100 */
[----:B------:R-:W-:Y:S01]  /*0020*/  ULDC.64 UR4, c[0x0][0x218] ;  /* 0x0000860000047ab9 */ /* 0x000fe20000000a00 */
[----:B------:R-:W2:Y:S01]  /*0030*/  S2R R3, SR_CTAID.X ;  /* 0x0000000000037919 */ /* 0x000ea20000002500 */
[----:B-1----:R-:W-:Y:S02]  /*0040*/  LOP3.LUT R0, R0, 0x7f, RZ, 0xc0, !PT ;  /* 0x0000007f00007812 */ /* 0x002fe400078ec0ff */
[----:B--2---:R-:W-:-:S03]  /*0050*/  SHF.R.S32.HI R4, RZ, 0x18, R3 ;  /* 0x00000018ff047819 */ /* 0x004fc60000011403 */
[----:B------:R-:W-:Y:S01]  /*0060*/  IMAD R7, R3, 0x80, R0 ;  /* 0x0000008003077824 */ /* 0x000fe200078e0200 */
[----:B------:R-:W-:-:S04]  /*0070*/  SGXT R4, R4, 0x1 ;  /* 0x000000010404781a */ /* 0x000fc80000000200 */
[----:B------:R-:W-:Y:S02]  /*0080*/  SHF.R.S32.HI R0, RZ, 0x1f, R7 ;  /* 0x0000001fff007819 */ /* 0x000fe40000011407 */
[-C--:B------:R-:W-:Y:S02]  /*0090*/  LEA.HI R4, R4, R7.reuse, RZ, 0xc ;  /* 0x0000000704047211 */ /* 0x080fe400078f60ff */
[----:B------:R-:W-:Y:S02]  /*00a0*/  LEA.HI R0, R0, R7, RZ, 0x6 ;  /* 0x0000000700007211 */ /* 0x000fe400078f30ff */
[----:B------:R-:W-:Y:S02]  /*00b0*/  SHF.R.S32.HI R5, RZ, 0xc, R4 ;  /* 0x0000000cff057819 */ /* 0x000fe40000011404 */
[----:B------:R-:W-:Y:S02]  /*00c0*/  SHF.R.S32.HI R2, RZ, 0x6, R0 ;  /* 0x00000006ff027819 */ /* 0x000fe40000011400 */
[----:B------:R-:W-:Y:S01]  /*00d0*/  LOP3.LUT R4, R0, 0xffffffc0, RZ, 0xc0, !PT ;  /* 0xffffffc000047812 */ /* 0x000fe200078ec0ff */
[----:B------:R-:W-:Y:S01]  /*00e0*/  IMAD.SHL.U32 R6, R5, 0x800, RZ ;  /* 0x0000080005067824 */ /* 0x000fe200078e00ff */
[----:B------:R-:W-:-:S03]  /*00f0*/  LEA.HI R3, R2, R2, RZ, 0x6 ;  /* 0x0000000202037211 */ /* 0x000fc600078f30ff */
[----:B------:R-:W-:Y:S01]  /*0100*/  IMAD.IADD R4, R7, 0x1, -R4 ;  /* 0x0000000107047824 */ /* 0x000fe200078e0a04 */
[----:B------:R-:W-:Y:S02]  /*0110*/  LOP3.LUT R3, R3, 0xffffffc0, RZ, 0xc0, !PT ;  /* 0xffffffc003037812 */ /* 0x000fe400078ec0ff */
[----:B------:R-:W-:-:S03]  /*0120*/  SHF.R.S32.HI R8, RZ, 0x1f, R6 ;  /* 0x0000001fff087819 */ /* 0x000fc60000011406 */
[----:B------:R-:W-:Y:S02]  /*0130*/  IMAD.IADD R0, R2, 0x1, -R3 ;  /* 0x0000000102007824 */ /* 0x000fe400078e0a03 */
[----:B------:R-:W1:Y:S02]  /*0140*/  LDC.64 R2, c[0x0][0x210] ;  /* 0x00008400ff027b82 */ /* 0x000e640000000a00 */
[C---:B------:R-:W-:Y:S02]  /*0150*/  IMAD.SHL.U32 R5, R0.reuse, 0x40, RZ ;  /* 0x0000004000057824 */ /* 0x040fe400078e00ff */
[----:B------:R-:W-:-:S03]  /*0160*/  VIADD R9, R0, 0xfffffff0 ;  /* 0xfffffff000097836 */ /* 0x000fc60000000000 */
[----:B------:R-:W-:Y:S02]  /*0170*/  IADD3 R6, P1, P2, R5, R4, R6 ;  /* 0x0000000405067210 */ /* 0x000fe40007a3e006 */
[----:B------:R-:W-:Y:S02]  /*0180*/  SHF.R.S32.HI R4, RZ, 0x1f, R4 ;  /* 0x0000001fff047819 */ /* 0x000fe40000011404 */
[----:B------:R-:W-:Y:S02]  /*0190*/  SHF.R.S32.HI R5, RZ, 0x1f, R5 ;  /* 0x0000001fff057819 */ /* 0x000fe40000011405 */
[----:B------:R-:W-:Y:S02]  /*01a0*/  ISETP.GE.U32.AND P0, PT, R9, 0x20, PT ;  /* 0x000000200900780c */ /* 0x000fe40003f06070 */
[----:B------:R-:W-:Y:S01]  /*01b0*/  IADD3.X R5, R5, R4, R8, P1, P2 ;  /* 0x0000000405057210 */ /* 0x000fe20000fe4408 */
[----:B------:R-:W-:Y:S01]  /*01c0*/  IMAD.MOV.U32 R8, RZ, RZ, RZ ;  /* 0x000000ffff087224 */ /* 0x000fe200078e00ff */
[----:B------:R-:W-:-:S04]  /*01d0*/  LEA R4, P1, R6, UR4, 0x2 ;  /* 0x0000000406047c11 */ /* 0x000fc8000f8210ff */
[----:B------:R-:W-:Y:S01]  /*01e0*/  LEA.HI.X R5, R6, UR5, R5, 0x2, P1 ;  /* 0x0000000506057c11 */ /* 0x000fe200088f1405 */
[----:B------:R-:W-:-:S04]  /*01f0*/  ULDC.64 UR4, c[0x0][0x208] ;  /* 0x0000820000047ab9 */ /* 0x000fc80000000a00 */
[----:B------:R-:W2:Y:S01]  /*0200*/  @!P0 LDG.E R8, desc[UR4][R4.64+-0x1000] ;  /* 0xfff0000404088981 */ /* 0x000ea2000c1e1900 */
[----:B-1----:R-:W-:-:S05]  /*0210*/  IMAD.WIDE R2, R7, 0x4, R2 ;  /* 0x0000000407027825 */ /* 0x002fca00078e0202 */
[----:B------:R-:W3:Y:S01]  /*0220*/  LDG.E R6, desc[UR4][R2.64] ;  /* 0x0000000402067981 */ /* 0x000ee2000c1e1900 */
[----:B------:R-:W-:Y:S02]  /*0230*/  ISETP.GE.AND P1, PT, R0, 0x10, PT ;  /* 0x000000100000780c */ /* 0x000fe40003f26270 */
[----:B--2---:R-:W-:-:S04]  /*0240*/  SEL R8, R8, RZ, !P0 ;  /* 0x000000ff08087207 */ /* 0x004fc80004000000 */
[----:B------:R-:W-:-:S04]  /*0250*/  FSEL R8, R8, RZ, !P0 ;  /* 0x000000ff08087208 */ /* 0x000fc80004000000 */
[----:B------:R-:W-:-:S05]  /*0260*/  FSEL R7, R8, RZ, P1 ;  /* 0x000000ff08077208 */ /* 0x000fca0000800000 */
[----:B---3--:R-:W-:-:S05]  /*0270*/  FADD R7, R6, R7 ;  /* 0x0000000706077221 */ /* 0x008fca0000000000 */
[----:B------:R-:W-:Y:S01]  /*0280*/  STG.E desc[UR4][R2.64], R7 ;  /* 0x0000000702007986 */ /* 0x000fe2000c101904 */
[----:B------:R-:W-:Y:S05]  /*0290*/  EXIT ;  /* 0x000000000000794d */ /* 0x000fea0003800000 */
.L_x_0:
[----:B------:R-:W-:-:S00]  /*02a0*/  BRA `(.L_x_0) ;  /* 0xfffffffc00fc7947 */ /* 0x000fc0000383ffff */
[----:B------:R-:W-:-:S00]  /*02b0*/  NOP ;  /* 0x0000000000007918 */ /* 0x000fc00000000000 */
        /* <DEDUP_REMOVED lines=12> */
.L_x_1:


//--------------------- .nv.constant0.triton_poi_fused_add_cat_11 --------------------------
	.section	.nv.constant0.triton_poi_fused_add_cat_11,"a",@progbits
	.sectionflags	@""
	.align	4
.nv.constant0.triton_poi_fused_add_cat_11:
	.zero		548
